//
// Generated by NVIDIA NVVM Compiler
//
// Compiler Build ID: CL-36424714
// Cuda compilation tools, release 13.0, V13.0.88
// Based on NVVM 20.0.0
//

.version 9.0
.target sm_100
.address_size 64

	// .globl	_Z13predictKernelPKfiiPKiS2_S0_S2_S2_iiPii

.visible .entry _Z13predictKernelPKfiiPKiS2_S0_S2_S2_iiPii(
	.param .u64 .ptr .align 1 _Z13predictKernelPKfiiPKiS2_S0_S2_S2_iiPii_param_0,
	.param .u32 _Z13predictKernelPKfiiPKiS2_S0_S2_S2_iiPii_param_1,
	.param .u32 _Z13predictKernelPKfiiPKiS2_S0_S2_S2_iiPii_param_2,
	.param .u64 .ptr .align 1 _Z13predictKernelPKfiiPKiS2_S0_S2_S2_iiPii_param_3,
	.param .u64 .ptr .align 1 _Z13predictKernelPKfiiPKiS2_S0_S2_S2_iiPii_param_4,
	.param .u64 .ptr .align 1 _Z13predictKernelPKfiiPKiS2_S0_S2_S2_iiPii_param_5,
	.param .u64 .ptr .align 1 _Z13predictKernelPKfiiPKiS2_S0_S2_S2_iiPii_param_6,
	.param .u64 .ptr .align 1 _Z13predictKernelPKfiiPKiS2_S0_S2_S2_iiPii_param_7,
	.param .u32 _Z13predictKernelPKfiiPKiS2_S0_S2_S2_iiPii_param_8,
	.param .u32 _Z13predictKernelPKfiiPKiS2_S0_S2_S2_iiPii_param_9,
	.param .u64 .ptr .align 1 _Z13predictKernelPKfiiPKiS2_S0_S2_S2_iiPii_param_10,
	.param .u32 _Z13predictKernelPKfiiPKiS2_S0_S2_S2_iiPii_param_11
)
{
	.reg .pred 	%p<8>;
	.reg .b32 	%r<41>;
	.reg .b32 	%f<3>;
	.reg .b64 	%rd<43>;

	ld.param.u32 	%r8, [_Z13predictKernelPKfiiPKiS2_S0_S2_S2_iiPii_param_1];
	ld.param.u32 	%r10, [_Z13predictKernelPKfiiPKiS2_S0_S2_S2_iiPii_param_9];
	ld.param.u32 	%r11, [_Z13predictKernelPKfiiPKiS2_S0_S2_S2_iiPii_param_11];
	mov.u32 	%r12, %tid.x;
	mov.u32 	%r13, %ntid.x;
	mov.u32 	%r14, %ctaid.x;
	mov.u32 	%r15, %nctaid.x;
	mov.u32 	%r16, %ctaid.y;
	mad.lo.s32 	%r17, %r15, %r16, %r14;
	mad.lo.s32 	%r1, %r17, %r13, %r12;
	setp.ge.s32 	%p1, %r1, %r8;
	setp.lt.s32 	%p2, %r10, 1;
	or.pred  	%p3, %p1, %p2;
	@%p3 bra 	$L__BB0_6;
	ld.param.u64 	%rd40, [_Z13predictKernelPKfiiPKiS2_S0_S2_S2_iiPii_param_10];
	ld.param.u32 	%r38, [_Z13predictKernelPKfiiPKiS2_S0_S2_S2_iiPii_param_8];
	ld.param.u64 	%rd39, [_Z13predictKernelPKfiiPKiS2_S0_S2_S2_iiPii_param_7];
	ld.param.u64 	%rd38, [_Z13predictKernelPKfiiPKiS2_S0_S2_S2_iiPii_param_6];
	ld.param.u64 	%rd37, [_Z13predictKernelPKfiiPKiS2_S0_S2_S2_iiPii_param_5];
	ld.param.u64 	%rd35, [_Z13predictKernelPKfiiPKiS2_S0_S2_S2_iiPii_param_3];
	ld.param.u64 	%rd34, [_Z13predictKernelPKfiiPKiS2_S0_S2_S2_iiPii_param_0];
	mad.lo.s32 	%r2, %r38, %r1, -1;
	cvta.to.global.u64 	%rd1, %rd38;
	cvta.to.global.u64 	%rd2, %rd34;
	cvta.to.global.u64 	%rd3, %rd37;
	cvta.to.global.u64 	%rd4, %rd35;
	cvta.to.global.u64 	%rd5, %rd39;
	cvta.to.global.u64 	%rd6, %rd40;
	mov.b32 	%r39, 0;
$L__BB0_2:
	ld.param.u64 	%rd36, [_Z13predictKernelPKfiiPKiS2_S0_S2_S2_iiPii_param_4];
	mul.lo.s32 	%r19, %r39, %r11;
	cvt.s64.s32 	%rd7, %r19;
	cvta.to.global.u64 	%rd19, %rd36;
	mul.wide.s32 	%rd20, %r19, 4;
	add.s64 	%rd8, %rd19, %rd20;
	ld.global.u32 	%r20, [%rd8];
	setp.eq.s32 	%p4, %r20, -1;
	mov.u64 	%rd42, %rd7;
	@%p4 bra 	$L__BB0_5;
	shl.b32 	%r4, %r19, 1;
	mov.b32 	%r40, 0;
	mov.u64 	%rd42, %rd7;
$L__BB0_4:
	cvt.u32.u64 	%r23, %rd7;
	shl.b64 	%rd21, %rd42, 2;
	add.s64 	%rd22, %rd1, %rd21;
	ld.global.u32 	%r24, [%rd22];
	add.s32 	%r25, %r24, -1;
	mad.lo.s32 	%r26, %r25, %r8, %r1;
	mul.wide.s32 	%rd23, %r26, 4;
	add.s64 	%rd24, %rd2, %rd23;
	ld.global.f32 	%f1, [%rd24];
	add.s64 	%rd25, %rd3, %rd21;
	ld.global.f32 	%f2, [%rd25];
	setp.gtu.f32 	%p5, %f1, %f2;
	selp.u32 	%r27, 1, 0, %p5;
	add.s32 	%r28, %r4, %r27;
	shl.b32 	%r29, %r40, 1;
	add.s32 	%r30, %r28, %r29;
	mul.wide.s32 	%rd26, %r30, 4;
	add.s64 	%rd27, %rd4, %rd26;
	ld.global.u32 	%r31, [%rd27];
	add.s32 	%r40, %r31, -1;
	add.s32 	%r32, %r40, %r23;
	cvt.s64.s32 	%rd42, %r32;
	mul.wide.s32 	%rd28, %r31, 4;
	add.s64 	%rd29, %rd8, %rd28;
	ld.global.u32 	%r33, [%rd29+-4];
	setp.ne.s32 	%p6, %r33, -1;
	@%p6 bra 	$L__BB0_4;
$L__BB0_5:
	shl.b64 	%rd30, %rd42, 2;
	add.s64 	%rd31, %rd5, %rd30;
	ld.global.u32 	%r34, [%rd31];
	add.s32 	%r35, %r2, %r34;
	mul.wide.s32 	%rd32, %r35, 4;
	add.s64 	%rd33, %rd6, %rd32;
	ld.global.u32 	%r36, [%rd33];
	add.s32 	%r37, %r36, 1;
	st.global.u32 	[%rd33], %r37;
	add.s32 	%r39, %r39, 1;
	setp.ne.s32 	%p7, %r39, %r10;
	@%p7 bra 	$L__BB0_2;
$L__BB0_6:
	ret;

}


// ===== COMPILED SASS (sm_100) =====

	.target	sm_100

	.elftype	@"ET_EXEC"


//--------------------- .note.nv.tkinfo           --------------------------
	.section	.note.nv.tkinfo,"",@"SHT_NOTE"
	.sectionflags	@"SHF_NOTE_NV_TKINFO"
	.tkinfo
        /*0018*/ 	.word	0x00000002
        /*0030*/ 	.string	""
        /*0030*/ 	.string	"ptxas"
        /*0030*/ 	.string	"Cuda compilation tools, release 13.0, V13.0.88"
        /*0030*/ 	.string	"Build cuda_13.0.r13.0/compiler.36424714_0"
        /*0030*/ 	.string	"-arch sm_100 -m 64 "



//--------------------- .note.nv.cuinfo           --------------------------
	.section	.note.nv.cuinfo,"",@"SHT_NOTE"
	.sectionflags	@"SHF_NOTE_NV_CUINFO"
        /*0018*/ 	.short	0x0002
        /*001a*/ 	.short	0x0064
        /*001c*/ 	.short	0x0082
	.zero		2


//--------------------- .nv.info                  --------------------------
	.section	.nv.info,"",@"SHT_CUDA_INFO"
	.align	4


	//----- nvinfo : EIATTR_REGCOUNT
	.align		4
        /*0000*/ 	.byte	0x04, 0x2f
        /*0002*/ 	.short	(.L_1 - .L_0)
	.align		4
.L_0:
        /*0004*/ 	.word	index@(_Z13predictKernelPKfiiPKiS2_S0_S2_S2_iiPii)
        /*0008*/ 	.word	0x00000017


	//----- nvinfo : EIATTR_FRAME_SIZE
	.align		4
.L_1:
        /*000c*/ 	.byte	0x04, 0x11
        /*000e*/ 	.short	(.L_3 - .L_2)
	.align		4
.L_2:
        /*0010*/ 	.word	index@(_Z13predictKernelPKfiiPKiS2_S0_S2_S2_iiPii)
        /*0014*/ 	.word	0x00000000


	//----- nvinfo : EIATTR_MIN_STACK_SIZE
	.align		4
.L_3:
        /*0018*/ 	.byte	0x04, 0x12
        /*001a*/ 	.short	(.L_5 - .L_4)
	.align		4
.L_4:
        /*001c*/ 	.word	index@(_Z13predictKernelPKfiiPKiS2_S0_S2_S2_iiPii)
        /*0020*/ 	.word	0x00000000
.L_5:


//--------------------- .nv.compat                --------------------------
	.section	.nv.compat,"",@"SHT_CUDA_COMPAT_INFO"
	.align	4
        /*0000*/ 	.byte	0x02, 0x09, 0x00, 0x00, 0x02, 0x02, 0x01, 0x00, 0x02, 0x05, 0x05, 0x00, 0x03, 0x07, 0x01, 0x01
        /*0010*/ 	.byte	0x02, 0x03, 0x00, 0x00, 0x02, 0x06, 0x01, 0x00, 0x04, 0x0b, 0x08, 0x00, 0x09, 0x00, 0x00, 0x00
        /*0020*/ 	.byte	0x00, 0x00, 0x00, 0x00


//--------------------- .nv.info._Z13predictKernelPKfiiPKiS2_S0_S2_S2_iiPii --------------------------
	.section	.nv.info._Z13predictKernelPKfiiPKiS2_S0_S2_S2_iiPii,"",@"SHT_CUDA_INFO"
	.sectionflags	@""
	.align	4


	//----- nvinfo : EIATTR_CUDA_API_VERSION
	.align		4
        /*0000*/ 	.byte	0x04, 0x37
        /*0002*/ 	.short	(.L_7 - .L_6)
.L_6:
        /*0004*/ 	.word	0x00000082


	//----- nvinfo : EIATTR_KPARAM_INFO
	.align		4
.L_7:
        /*0008*/ 	.byte	0x04, 0x17
        /*000a*/ 	.short	(.L_9 - .L_8)
.L_8:
        /*000c*/ 	.word	0x00000000
        /*0010*/ 	.short	0x000b
        /*0012*/ 	.short	0x0048
        /*0014*/ 	.byte	0x00, 0xf0, 0x11, 0x00


	//----- nvinfo : EIATTR_KPARAM_INFO
	.align		4
.L_9:
        /*0018*/ 	.byte	0x04, 0x17
        /*001a*/ 	.short	(.L_11 - .L_10)
.L_10:
        /*001c*/ 	.word	0x00000000
        /*0020*/ 	.short	0x000a
        /*0022*/ 	.short	0x0040
        /*0024*/ 	.byte	0x00, 0xf5, 0x21, 0x00


	//----- nvinfo : EIATTR_KPARAM_INFO
	.align		4
.L_11:
        /*0028*/ 	.byte	0x04, 0x17
        /*002a*/ 	.short	(.L_13 - .L_12)
.L_12:
        /*002c*/ 	.word	0x00000000
        /*0030*/ 	.short	0x0009
        /*0032*/ 	.short	0x003c
        /*0034*/ 	.byte	0x00, 0xf0, 0x11, 0x00


	//----- nvinfo : EIATTR_KPARAM_INFO
	.align		4
.L_13:
        /*0038*/ 	.byte	0x04, 0x17
        /*003a*/ 	.short	(.L_15 - .L_14)
.L_14:
        /*003c*/ 	.word	0x00000000
        /*0040*/ 	.short	0x0008
        /*0042*/ 	.short	0x0038
        /*0044*/ 	.byte	0x00, 0xf0, 0x11, 0x00


	//----- nvinfo : EIATTR_KPARAM_INFO
	.align		4
.L_15:
        /*0048*/ 	.byte	0x04, 0x17
        /*004a*/ 	.short	(.L_17 - .L_16)
.L_16:
        /*004c*/ 	.word	0x00000000
        /*0050*/ 	.short	0x0007
        /*0052*/ 	.short	0x0030
        /*0054*/ 	.byte	0x00, 0xf5, 0x21, 0x00


	//----- nvinfo : EIATTR_KPARAM_INFO
	.align		4
.L_17:
        /*0058*/ 	.byte	0x04, 0x17
        /*005a*/ 	.short	(.L_19 - .L_18)
.L_18:
        /*005c*/ 	.word	0x00000000
        /*0060*/ 	.short	0x0006
        /*0062*/ 	.short	0x0028
        /*0064*/ 	.byte	0x00, 0xf5, 0x21, 0x00


	//----- nvinfo : EIATTR_KPARAM_INFO
	.align		4
.L_19:
        /*0068*/ 	.byte	0x04, 0x17
        /*006a*/ 	.short	(.L_21 - .L_20)
.L_20:
        /*006c*/ 	.word	0x00000000
        /*0070*/ 	.short	0x0005
        /*0072*/ 	.short	0x0020
        /*0074*/ 	.byte	0x00, 0xf5, 0x21, 0x00


	//----- nvinfo : EIATTR_KPARAM_INFO
	.align		4
.L_21:
        /*0078*/ 	.byte	0x04, 0x17
        /*007a*/ 	.short	(.L_23 - .L_22)
.L_22:
        /*007c*/ 	.word	0x00000000
        /*0080*/ 	.short	0x0004
        /*0082*/ 	.short	0x0018
        /*0084*/ 	.byte	0x00, 0xf5, 0x21, 0x00


	//----- nvinfo : EIATTR_KPARAM_INFO
	.align		4
.L_23:
        /*0088*/ 	.byte	0x04, 0x17
        /*008a*/ 	.short	(.L_25 - .L_24)
.L_24:
        /*008c*/ 	.word	0x00000000
        /*0090*/ 	.short	0x0003
        /*0092*/ 	.short	0x0010
        /*0094*/ 	.byte	0x00, 0xf5, 0x21, 0x00


	//----- nvinfo : EIATTR_KPARAM_INFO
	.align		4
.L_25:
        /*0098*/ 	.byte	0x04, 0x17
        /*009a*/ 	.short	(.L_27 - .L_26)
.L_26:
        /*009c*/ 	.word	0x00000000
        /*00a0*/ 	.short	0x0002
        /*00a2*/ 	.short	0x000c
        /*00a4*/ 	.byte	0x00, 0xf0, 0x11, 0x00


	//----- nvinfo : EIATTR_KPARAM_INFO
	.align		4
.L_27:
        /*00a8*/ 	.byte	0x04, 0x17
        /*00aa*/ 	.short	(.L_29 - .L_28)
.L_28:
        /*00ac*/ 	.word	0x00000000
        /*00b0*/ 	.short	0x0001
        /*00b2*/ 	.short	0x0008
        /*00b4*/ 	.byte	0x00, 0xf0, 0x11, 0x00


	//----- nvinfo : EIATTR_KPARAM_INFO
	.align		4
.L_29:
        /*00b8*/ 	.byte	0x04, 0x17
        /*00ba*/ 	.short	(.L_31 - .L_30)
.L_30:
        /*00bc*/ 	.word	0x00000000
        /*00c0*/ 	.short	0x0000
        /*00c2*/ 	.short	0x0000
        /*00c4*/ 	.byte	0x00, 0xf5, 0x21, 0x00


	//----- nvinfo : EIATTR_SPARSE_MMA_MASK
	.align		4
.L_31:
        /*00c8*/ 	.byte	0x03, 0x50
        /*00ca*/ 	.short	0x0000


	//----- nvinfo : EIATTR_MAXREG_COUNT
	.align		4
        /*00cc*/ 	.byte	0x03, 0x1b
        /*00ce*/ 	.short	0x00ff


	//----- nvinfo : EIATTR_MERCURY_ISA_VERSION
	.align		4
        /*00d0*/ 	.byte	0x03, 0x5f
        /*00d2*/ 	.short	0x0101


	//----- nvinfo : EIATTR_VRC_CTA_INIT_COUNT
	.align		4
        /*00d4*/ 	.byte	0x02, 0x4a
	.zero		1
	.zero		1


	//----- nvinfo : EIATTR_EXIT_INSTR_OFFSETS
	.align		4
        /*00d8*/ 	.byte	0x04, 0x1c
        /*00da*/ 	.short	(.L_33 - .L_32)


	//   ....[0]....
.L_32:
        /*00dc*/ 	.word	0x000000c0


	//   ....[1]....
        /*00e0*/ 	.word	0x000004c0


	//----- nvinfo : EIATTR_CRS_STACK_SIZE
	.align		4
.L_33:
        /*00e4*/ 	.byte	0x04, 0x1e
        /*00e6*/ 	.short	(.L_35 - .L_34)
.L_34:
        /*00e8*/ 	.word	0x00000000


	//----- nvinfo : EIATTR_CBANK_PARAM_SIZE
	.align		4
.L_35:
        /*00ec*/ 	.byte	0x03, 0x19
        /*00ee*/ 	.short	0x004c


	//----- nvinfo : EIATTR_PARAM_CBANK
	.align		4
        /*00f0*/ 	.byte	0x04, 0x0a
        /*00f2*/ 	.short	(.L_37 - .L_36)
	.align		4
.L_36:
        /*00f4*/ 	.word	index@(.nv.constant0._Z13predictKernelPKfiiPKiS2_S0_S2_S2_iiPii)
        /*00f8*/ 	.short	0x0380
        /*00fa*/ 	.short	0x004c


	//----- nvinfo : EIATTR_SW_WAR
	.align		4
.L_37:
        /*00fc*/ 	.byte	0x04, 0x36
        /*00fe*/ 	.short	(.L_39 - .L_38)
.L_38:
        /*0100*/ 	.word	0x00000008
.L_39:


//--------------------- .nv.callgraph             --------------------------
	.section	.nv.callgraph,"",@"SHT_CUDA_CALLGRAPH"
	.align	4
	.sectionentsize	8
	.align		4
        /*0000*/ 	.word	0x00000000
	.align		4
        /*0004*/ 	.word	0xffffffff
	.align		4
        /*0008*/ 	.word	0x00000000
	.align		4
        /*000c*/ 	.word	0xfffffffe
	.align		4
        /*0010*/ 	.word	0x00000000
	.align		4
        /*0014*/ 	.word	0xfffffffd
	.align		4
        /*0018*/ 	.word	0x00000000
	.align		4
        /*001c*/ 	.word	0xfffffffc


//--------------------- .text._Z13predictKernelPKfiiPKiS2_S0_S2_S2_iiPii --------------------------
	.section	.text._Z13predictKernelPKfiiPKiS2_S0_S2_S2_iiPii,"ax",@progbits
	.align	128
        .global         _Z13predictKernelPKfiiPKiS2_S0_S2_S2_iiPii
        .type           _Z13predictKernelPKfiiPKiS2_S0_S2_S2_iiPii,@function
        .size           _Z13predictKernelPKfiiPKiS2_S0_S2_S2_iiPii,(.L_x_4 - _Z13predictKernelPKfiiPKiS2_S0_S2_S2_iiPii)
        .other          _Z13predictKernelPKfiiPKiS2_S0_S2_S2_iiPii,@"STO_CUDA_ENTRY STV_DEFAULT"
_Z13predictKernelPKfiiPKiS2_S0_S2_S2_iiPii:
.text._Z13predictKernelPKfiiPKiS2_S0_S2_S2_iiPii:
[----:B------:R-:W-:Y:S01]  /*0000*/  LDC R1, c[0x0][0x37c] ;  /* 0x0000df00ff017b82 */ /* 0x000fe20000000800 */
[----:B------:R-:W0:Y:S01]  /*0010*/  S2R R5, SR_CTAID.Y ;  /* 0x0000000000057919 */ /* 0x000e220000002600 */
[----:B------:R-:W1:Y:S06]  /*0020*/  LDCU UR4, c[0x0][0x360] ;  /* 0x00006c00ff0477ac */ /* 0x000e6c0008000800 */
[----:B------:R-:W0:Y:S01]  /*0030*/  S2UR UR5, SR_CTAID.X ;  /* 0x00000000000579c3 */ /* 0x000e220000002500 */
[----:B------:R-:W1:Y:S01]  /*0040*/  S2R R3, SR_TID.X ;  /* 0x0000000000037919 */ /* 0x000e620000002100 */
[----:B------:R-:W2:Y:S06]  /*0050*/  LDCU UR6, c[0x0][0x388] ;  /* 0x00007100ff0677ac */ /* 0x000eac0008000800 */
[----:B------:R-:W0:Y:S08]  /*0060*/  LDC R0, c[0x0][0x370] ;  /* 0x0000dc00ff007b82 */ /* 0x000e300000000800 */
[----:B------:R-:W3:Y:S01]  /*0070*/  LDC R2, c[0x0][0x3bc] ;  /* 0x0000ef00ff027b82 */ /* 0x000ee20000000800 */
[----:B0-----:R-:W-:-:S04]  /*0080*/  IMAD R0, R0, R5, UR5 ;  /* 0x0000000500007e24 */ /* 0x001fc8000f8e0205 */
[----:B-1----:R-:W-:Y:S01]  /*0090*/  IMAD R0, R0, UR4, R3 ;  /* 0x0000000400007c24 */ /* 0x002fe2000f8e0203 */
[----:B---3--:R-:W-:-:S04]  /*00a0*/  ISETP.GE.AND P0, PT, R2, 0x1, PT ;  /* 0x000000010200780c */ /* 0x008fc80003f06270 */
[----:B--2---:R-:W-:-:S13]  /*00b0*/  ISETP.GE.OR P0, PT, R0, UR6, !P0 ;  /* 0x0000000600007c0c */ /* 0x004fda000c706670 */
[----:B------:R-:W-:Y:S05]  /*00c0*/  @P0 EXIT ;  /* 0x000000000000094d */ /* 0x000fea0003800000 */
[----:B------:R-:W0:Y:S01]  /*00d0*/  LDC R3, c[0x0][0x3b8] ;  /* 0x0000ee00ff037b82 */ /* 0x000e220000000800 */
[----:B------:R-:W1:Y:S01]  /*00e0*/  LDCU.64 UR6, c[0x0][0x358] ;  /* 0x00006b00ff0677ac */ /* 0x000e620008000a00 */
[----:B------:R-:W-:Y:S01]  /*00f0*/  UMOV UR4, URZ ;  /* 0x000000ff00047c82 */ /* 0x000fe20008000000 */
[----:B01----:R-:W-:-:S07]  /*0100*/  IMAD R2, R0, R3, -0x1 ;  /* 0xffffffff00027424 */ /* 0x003fce00078e0203 */
.L_x_2:
[----:B0-----:R-:W0:Y:S08]  /*0110*/  LDC R4, c[0x0][0x3c8] ;  /* 0x0000f200ff047b82 */ /* 0x001e300000000800 */
[----:B------:R-:W1:Y:S01]  /*0120*/  LDC.64 R6, c[0x0][0x398] ;  /* 0x0000e600ff067b82 */ /* 0x000e620000000a00 */
[----:B0-----:R-:W-:-:S04]  /*0130*/  IMAD R4, R4, UR4, RZ ;  /* 0x0000000404047c24 */ /* 0x001fc8000f8e02ff */
[----:B-1----:R-:W-:-:S05]  /*0140*/  IMAD.WIDE R6, R4, 0x4, R6 ;  /* 0x0000000404067825 */ /* 0x002fca00078e0206 */
[----:B------:R-:W2:Y:S01]  /*0150*/  LDG.E R3, desc[UR6][R6.64] ;  /* 0x0000000606037981 */ /* 0x000ea2000c1e1900 */
[--C-:B------:R-:W-:Y:S01]  /*0160*/  SHF.R.S32.HI R5, RZ, 0x1f, R4.reuse ;  /* 0x0000001fff057819 */ /* 0x100fe20000011404 */
[----:B------:R-:W-:-:S04]  /*0170*/  IMAD.MOV.U32 R12, RZ, RZ, R4 ;  /* 0x000000ffff0c7224 */ /* 0x000fc800078e0004 */
[----:B------:R-:W-:Y:S01]  /*0180*/  IMAD.MOV.U32 R13, RZ, RZ, R5 ;  /* 0x000000ffff0d7224 */ /* 0x000fe200078e0005 */
[----:B--2---:R-:W-:-:S13]  /*0190*/  ISETP.NE.AND P0, PT, R3, -0x1, PT ;  /* 0xffffffff0300780c */ /* 0x004fda0003f05270 */
[----:B------:R-:W-:Y:S05]  /*01a0*/  @!P0 BRA `(.L_x_0) ;  /* 0x00000000008c8947 */ /* 0x000fea0003800000 */
[----:B------:R-:W0:Y:S01]  /*01b0*/  LDC.64 R8, c[0x0][0x380] ;  /* 0x0000e000ff087b82 */ /* 0x000e220000000a00 */
[----:B------:R-:W-:Y:S01]  /*01c0*/  HFMA2 R3, -RZ, RZ, 0, 0 ;  /* 0x00000000ff037431 */ /* 0x000fe200000001ff */
[----:B------:R-:W-:Y:S01]  /*01d0*/  BSSY.RECONVERGENT B0, `(.L_x_0) ;  /* 0x0000020000007945 */ /* 0x000fe20003800200 */
[----:B------:R-:W-:Y:S01]  /*01e0*/  MOV R12, R4 ;  /* 0x00000004000c7202 */ /* 0x000fe20000000f00 */
[----:B------:R-:W-:Y:S01]  /*01f0*/  IMAD.MOV.U32 R13, RZ, RZ, R5 ;  /* 0x000000ffff0d7224 */ /* 0x000fe200078e0005 */
[----:B------:R-:W1:Y:S01]  /*0200*/  LDCU UR5, c[0x0][0x388] ;  /* 0x00007100ff0577ac */ /* 0x000e620008000800 */
[----:B------:R-:W-:Y:S02]  /*0210*/  IMAD.SHL.U32 R20, R4, 0x2, RZ ;  /* 0x0000000204147824 */ /* 0x000fe400078e00ff */
[----:B------:R-:W2:Y:S01]  /*0220*/  LDC.64 R10, c[0x0][0x390] ;  /* 0x0000e400ff0a7b82 */ /* 0x000ea20000000a00 */
[----:B------:R-:W3:Y:S04]  /*0230*/  LDCU.128 UR8, c[0x0][0x3a0] ;  /* 0x00007400ff0877ac */ /* 0x000ee80008000c00 */
.L_x_1:
[C---:B------:R-:W-:Y:S01]  /*0240*/  IMAD.SHL.U32 R18, R12.reuse, 0x4, RZ ;  /* 0x000000040c127824 */ /* 0x040fe200078e00ff */
[----:B------:R-:W-:-:S04]  /*0250*/  SHF.L.U64.HI R12, R12, 0x2, R13 ;  /* 0x000000020c0c7819 */ /* 0x000fc8000001020d */
[----:B---3--:R-:W-:-:S04]  /*0260*/  IADD3 R14, P0, PT, R18, UR10, RZ ;  /* 0x0000000a120e7c10 */ /* 0x008fc8000ff1e0ff */
[----:B------:R-:W-:-:S05]  /*0270*/  IADD3.X R15, PT, PT, R12, UR11, RZ, P0, !PT ;  /* 0x0000000b0c0f7c10 */ /* 0x000fca00087fe4ff */
[----:B------:R-:W3:Y:S01]  /*0280*/  LDG.E R14, desc[UR6][R14.64] ;  /* 0x000000060e0e7981 */ /* 0x000ee2000c1e1900 */
[----:B------:R-:W-:-:S04]  /*0290*/  IADD3 R18, P0, PT, R18, UR8, RZ ;  /* 0x0000000812127c10 */ /* 0x000fc8000ff1e0ff */
[----:B------:R-:W-:-:S06]  /*02a0*/  IADD3.X R19, PT, PT, R12, UR9, RZ, P0, !PT ;  /* 0x000000090c137c10 */ /* 0x000fcc00087fe4ff */
[----:B------:R-:W4:Y:S01]  /*02b0*/  LDG.E R19, desc[UR6][R18.64] ;  /* 0x0000000612137981 */ /* 0x000f22000c1e1900 */
[----:B---3--:R-:W-:-:S05]  /*02c0*/  IADD3 R13, PT, PT, R14, -0x1, RZ ;  /* 0xffffffff0e0d7810 */ /* 0x008fca0007ffe0ff */
[----:B-1----:R-:W-:-:S04]  /*02d0*/  IMAD R13, R13, UR5, R0 ;  /* 0x000000050d0d7c24 */ /* 0x002fc8000f8e0200 */
[----:B0-----:R-:W-:-:S06]  /*02e0*/  IMAD.WIDE R12, R13, 0x4, R8 ;  /* 0x000000040d0c7825 */ /* 0x001fcc00078e0208 */
[----:B------:R-:W4:Y:S01]  /*02f0*/  LDG.E R12, desc[UR6][R12.64] ;  /* 0x000000060c0c7981 */ /* 0x000f22000c1e1900 */
[----:B------:R-:W-:Y:S02]  /*0300*/  LEA R16, R4, 0x1, 0x1 ;  /* 0x0000000104107811 */ /* 0x000fe400078e08ff */
[----:B----4-:R-:W-:-:S13]  /*0310*/  FSETP.GTU.AND P0, PT, R12, R19, PT ;  /* 0x000000130c00720b */ /* 0x010fda0003f0c000 */
[----:B------:R-:W-:-:S05]  /*0320*/  @!P0 IMAD.MOV R16, RZ, RZ, R20 ;  /* 0x000000ffff108224 */ /* 0x000fca00078e0214 */
[----:B------:R-:W-:-:S05]  /*0330*/  LEA R15, R3, R16, 0x1 ;  /* 0x00000010030f7211 */ /* 0x000fca00078e08ff */
[----:B--2---:R-:W-:-:S06]  /*0340*/  IMAD.WIDE R14, R15, 0x4, R10 ;  /* 0x000000040f0e7825 */ /* 0x004fcc00078e020a */
[----:B------:R-:W2:Y:S02]  /*0350*/  LDG.E R15, desc[UR6][R14.64] ;  /* 0x000000060e0f7981 */ /* 0x000ea4000c1e1900 */
[----:B--2---:R-:W-:-:S06]  /*0360*/  IMAD.WIDE R16, R15, 0x4, R6 ;  /* 0x000000040f107825 */ /* 0x004fcc00078e0206 */
[----:B------:R-:W2:Y:S01]  /*0370*/  LDG.E R16, desc[UR6][R16.64+-0x4] ;  /* 0xfffffc0610107981 */ /* 0x000ea2000c1e1900 */
[----:B------:R-:W-:-:S05]  /*0380*/  VIADD R3, R15, 0xffffffff ;  /* 0xffffffff0f037836 */ /* 0x000fca0000000000 */
[----:B------:R-:W-:-:S04]  /*0390*/  IADD3 R12, PT, PT, R4, R3, RZ ;  /* 0x00000003040c7210 */ /* 0x000fc80007ffe0ff */
[----:B------:R-:W-:Y:S02]  /*03a0*/  SHF.R.S32.HI R13, RZ, 0x1f, R12 ;  /* 0x0000001fff0d7819 */ /* 0x000fe4000001140c */
[----:B--2---:R-:W-:-:S13]  /*03b0*/  ISETP.NE.AND P0, PT, R16, -0x1, PT ;  /* 0xffffffff1000780c */ /* 0x004fda0003f05270 */
[----:B------:R-:W-:Y:S05]  /*03c0*/  @P0 BRA `(.L_x_1) ;  /* 0xfffffffc009c0947 */ /* 0x000fea000383ffff */
[----:B------:R-:W-:Y:S05]  /*03d0*/  BSYNC.RECONVERGENT B0 ;  /* 0x0000000000007941 */ /* 0x000fea0003800200 */
.L_x_0:
[----:B------:R-:W0:Y:S01]  /*03e0*/  LDCU.64 UR8, c[0x0][0x3b0] ;  /* 0x00007600ff0877ac */ /* 0x000e220008000a00 */
[----:B------:R-:W1:Y:S01]  /*03f0*/  LDC.64 R4, c[0x0][0x3c0] ;  /* 0x0000f000ff047b82 */ /* 0x000e620000000a00 */
[----:B------:R-:W2:Y:S01]  /*0400*/  LDCU UR5, c[0x0][0x3bc] ;  /* 0x00007780ff0577ac */ /* 0x000ea20008000800 */
[----:B0-----:R-:W-:-:S04]  /*0410*/  LEA R6, P0, R12, UR8, 0x2 ;  /* 0x000000080c067c11 */ /* 0x001fc8000f8010ff */
[----:B------:R-:W-:-:S06]  /*0420*/  LEA.HI.X R7, R12, UR9, R13, 0x2, P0 ;  /* 0x000000090c077c11 */ /* 0x000fcc00080f140d */
[----:B------:R-:W3:Y:S02]  /*0430*/  LDG.E R7, desc[UR6][R6.64] ;  /* 0x0000000606077981 */ /* 0x000ee4000c1e1900 */
[----:B---3--:R-:W-:-:S04]  /*0440*/  IMAD.IADD R3, R2, 0x1, R7 ;  /* 0x0000000102037824 */ /* 0x008fc800078e0207 */
[----:B-1----:R-:W-:-:S05]  /*0450*/  IMAD.WIDE R4, R3, 0x4, R4 ;  /* 0x0000000403047825 */ /* 0x002fca00078e0204 */
[----:B------:R-:W3:Y:S01]  /*0460*/  LDG.E R3, desc[UR6][R4.64] ;  /* 0x0000000604037981 */ /* 0x000ee2000c1e1900 */
[----:B------:R-:W-:-:S04]  /*0470*/  UIADD3 UR4, UPT, UPT, UR4, 0x1, URZ ;  /* 0x0000000104047890 */ /* 0x000fc8000fffe0ff */
[----:B--2---:R-:W-:Y:S01]  /*0480*/  UISETP.NE.AND UP0, UPT, UR4, UR5, UPT ;  /* 0x000000050400728c */ /* 0x004fe2000bf05270 */
[----:B---3--:R-:W-:-:S05]  /*0490*/  IADD3 R3, PT, PT, R3, 0x1, RZ ;  /* 0x0000000103037810 */ /* 0x008fca0007ffe0ff */
[----:B------:R0:W-:Y:S03]  /*04a0*/  STG.E desc[UR6][R4.64], R3 ;  /* 0x0000000304007986 */ /* 0x0001e6000c101906 */
[----:B------:R-:W-:Y:S05]  /*04b0*/  BRA.U UP0, `(.L_x_2) ;  /* 0xfffffffd00147547 */ /* 0x000fea000b83ffff */
[----:B------:R-:W-:Y:S05]  /*04c0*/  EXIT ;  /* 0x000000000000794d */ /* 0x000fea0003800000 */
.L_x_3:
[----:B------:R-:W-:-:S00]  /*04d0*/  BRA `(.L_x_3) ;  /* 0xfffffffc00fc7947 */ /* 0x000fc0000383ffff */
[----:B------:R-:W-:-:S00]  /*04e0*/  NOP ;  /* 0x0000000000007918 */ /* 0x000fc00000000000 */
        /* <DEDUP_REMOVED lines=9> */
.L_x_4:


//--------------------- .nv.shared.reserved.0     --------------------------
	.section	.nv.shared.reserved.0,"aw",@nobits
	.weak		__nv_reservedSMEM_offset_0_alias
	.size		__nv_reservedSMEM_offset_0_alias, 0, 64
	.other		__nv_reservedSMEM_offset_0_alias,@"STO_CUDA_RESERVED_SHARED STV_DEFAULT"
__nv_reservedSMEM_offset_0_alias:
	.zero		0
	.zero		64


//--------------------- .nv.constant0._Z13predictKernelPKfiiPKiS2_S0_S2_S2_iiPii --------------------------
	.section	.nv.constant0._Z13predictKernelPKfiiPKiS2_S0_S2_S2_iiPii,"a",@progbits
	.sectionflags	@""
	.align	4
.nv.constant0._Z13predictKernelPKfiiPKiS2_S0_S2_S2_iiPii:
	.zero		972


//--------------------- SYMBOLS --------------------------

	.type		.nv.reservedSmem.offset0,@object
	.size		.nv.reservedSmem.offset0,0x4
